//
// Generated by NVIDIA NVVM Compiler
//
// Compiler Build ID: CL-36424714
// Cuda compilation tools, release 13.0, V13.0.88
// Based on NVVM 20.0.0
//

.version 9.0
.target sm_100
.address_size 64

	// .globl	_Z3mulPfS_S_i

.visible .entry _Z3mulPfS_S_i(
	.param .u64 .ptr .align 1 _Z3mulPfS_S_i_param_0,
	.param .u64 .ptr .align 1 _Z3mulPfS_S_i_param_1,
	.param .u64 .ptr .align 1 _Z3mulPfS_S_i_param_2,
	.param .u32 _Z3mulPfS_S_i_param_3
)
{
	.reg .pred 	%p<2>;
	.reg .b32 	%r<6>;
	.reg .b32 	%f<4>;
	.reg .b64 	%rd<11>;

	ld.param.u64 	%rd1, [_Z3mulPfS_S_i_param_0];
	ld.param.u64 	%rd2, [_Z3mulPfS_S_i_param_1];
	ld.param.u64 	%rd3, [_Z3mulPfS_S_i_param_2];
	ld.param.u32 	%r2, [_Z3mulPfS_S_i_param_3];
	mov.u32 	%r3, %ctaid.x;
	mov.u32 	%r4, %ntid.x;
	mov.u32 	%r5, %tid.x;
	mad.lo.s32 	%r1, %r3, %r4, %r5;
	setp.ge.s32 	%p1, %r1, %r2;
	@%p1 bra 	$L__BB0_2;
	cvta.to.global.u64 	%rd4, %rd1;
	cvta.to.global.u64 	%rd5, %rd2;
	cvta.to.global.u64 	%rd6, %rd3;
	mul.wide.s32 	%rd7, %r1, 4;
	add.s64 	%rd8, %rd4, %rd7;
	ld.global.f32 	%f1, [%rd8];
	add.s64 	%rd9, %rd5, %rd7;
	ld.global.f32 	%f2, [%rd9];
	mul.f32 	%f3, %f1, %f2;
	add.s64 	%rd10, %rd6, %rd7;
	st.global.f32 	[%rd10], %f3;
$L__BB0_2:
	ret;

}
	// .globl	_Z3acuPfi
.visible .entry _Z3acuPfi(
	.param .u64 .ptr .align 1 _Z3acuPfi_param_0,
	.param .u32 _Z3acuPfi_param_1
)
{
	.reg .pred 	%p<15>;
	.reg .b32 	%r<14>;
	.reg .b32 	%f<10>;
	.reg .b64 	%rd<11>;

	ld.param.u64 	%rd3, [_Z3acuPfi_param_0];
	ld.param.u32 	%r13, [_Z3acuPfi_param_1];
	cvta.to.global.u64 	%rd1, %rd3;
	mov.u32 	%r5, %ctaid.x;
	mov.u32 	%r6, %ntid.x;
	mov.u32 	%r7, %tid.x;
	mad.lo.s32 	%r1, %r5, %r6, %r7;
	setp.ge.s32 	%p1, %r1, %r13;
	@%p1 bra 	$L__BB1_10;
	and.b32  	%r8, %r13, -2147483647;
	setp.ne.s32 	%p2, %r8, 1;
	setp.lt.s32 	%p3, %r13, 3;
	setp.ne.s32 	%p4, %r1, 0;
	or.pred  	%p5, %p2, %p4;
	or.pred  	%p6, %p5, %p3;
	@%p6 bra 	$L__BB1_3;
	add.s32 	%r9, %r13, -1;
	mul.wide.u32 	%rd4, %r9, 4;
	add.s64 	%rd5, %rd1, %rd4;
	ld.global.f32 	%f1, [%rd5];
	ld.global.f32 	%f2, [%rd1];
	add.f32 	%f3, %f1, %f2;
	st.global.f32 	[%rd1], %f3;
$L__BB1_3:
	bar.sync 	0;
	setp.lt.s32 	%p7, %r13, 2;
	@%p7 bra 	$L__BB1_10;
	mul.wide.s32 	%rd6, %r1, 4;
	add.s64 	%rd2, %rd1, %rd6;
$L__BB1_5:
	shr.u32 	%r3, %r13, 1;
	setp.ge.s32 	%p8, %r1, %r3;
	@%p8 bra 	$L__BB1_7;
	shl.b32 	%r10, %r3, 2;
	cvt.u64.u32 	%rd7, %r10;
	add.s64 	%rd8, %rd2, %rd7;
	ld.global.f32 	%f4, [%rd8];
	ld.global.f32 	%f5, [%rd2];
	add.f32 	%f6, %f4, %f5;
	st.global.f32 	[%rd2], %f6;
$L__BB1_7:
	setp.ne.s32 	%p9, %r1, 0;
	bar.sync 	0;
	and.b32  	%r11, %r13, 2;
	setp.eq.s32 	%p10, %r11, 0;
	setp.lt.u32 	%p11, %r13, 6;
	or.pred  	%p12, %p11, %p10;
	or.pred  	%p13, %p9, %p12;
	@%p13 bra 	$L__BB1_9;
	add.s32 	%r12, %r3, -1;
	mul.wide.u32 	%rd9, %r12, 4;
	add.s64 	%rd10, %rd1, %rd9;
	ld.global.f32 	%f7, [%rd10];
	ld.global.f32 	%f8, [%rd1];
	add.f32 	%f9, %f7, %f8;
	st.global.f32 	[%rd1], %f9;
$L__BB1_9:
	bar.sync 	0;
	setp.gt.u32 	%p14, %r13, 3;
	mov.u32 	%r13, %r3;
	@%p14 bra 	$L__BB1_5;
$L__BB1_10:
	ret;

}


// ===== COMPILED SASS (sm_100) =====

	.target	sm_100

	.elftype	@"ET_EXEC"


//--------------------- .note.nv.tkinfo           --------------------------
	.section	.note.nv.tkinfo,"",@"SHT_NOTE"
	.sectionflags	@"SHF_NOTE_NV_TKINFO"
	.tkinfo
        /*0018*/ 	.word	0x00000002
        /*0030*/ 	.string	""
        /*0030*/ 	.string	"ptxas"
        /*0030*/ 	.string	"Cuda compilation tools, release 13.0, V13.0.88"
        /*0030*/ 	.string	"Build cuda_13.0.r13.0/compiler.36424714_0"
        /*0030*/ 	.string	"-arch sm_100 -m 64 "



//--------------------- .note.nv.cuinfo           --------------------------
	.section	.note.nv.cuinfo,"",@"SHT_NOTE"
	.sectionflags	@"SHF_NOTE_NV_CUINFO"
        /*0018*/ 	.short	0x0002
        /*001a*/ 	.short	0x0064
        /*001c*/ 	.short	0x0082
	.zero		2


//--------------------- .nv.info                  --------------------------
	.section	.nv.info,"",@"SHT_CUDA_INFO"
	.align	4


	//----- nvinfo : EIATTR_REGCOUNT
	.align		4
        /*0000*/ 	.byte	0x04, 0x2f
        /*0002*/ 	.short	(.L_1 - .L_0)
	.align		4
.L_0:
        /*0004*/ 	.word	index@(_Z3mulPfS_S_i)
        /*0008*/ 	.word	0x0000000c


	//----- nvinfo : EIATTR_FRAME_SIZE
	.align		4
.L_1:
        /*000c*/ 	.byte	0x04, 0x11
        /*000e*/ 	.short	(.L_3 - .L_2)
	.align		4
.L_2:
        /*0010*/ 	.word	index@(_Z3mulPfS_S_i)
        /*0014*/ 	.word	0x00000000


	//----- nvinfo : EIATTR_REGCOUNT
	.align		4
.L_3:
        /*0018*/ 	.byte	0x04, 0x2f
        /*001a*/ 	.short	(.L_5 - .L_4)
	.align		4
.L_4:
        /*001c*/ 	.word	index@(_Z3acuPfi)
        /*0020*/ 	.word	0x00000012


	//----- nvinfo : EIATTR_FRAME_SIZE
	.align		4
.L_5:
        /*0024*/ 	.byte	0x04, 0x11
        /*0026*/ 	.short	(.L_7 - .L_6)
	.align		4
.L_6:
        /*0028*/ 	.word	index@(_Z3acuPfi)
        /*002c*/ 	.word	0x00000000


	//----- nvinfo : EIATTR_MIN_STACK_SIZE
	.align		4
.L_7:
        /*0030*/ 	.byte	0x04, 0x12
        /*0032*/ 	.short	(.L_9 - .L_8)
	.align		4
.L_8:
        /*0034*/ 	.word	index@(_Z3acuPfi)
        /*0038*/ 	.word	0x00000000


	//----- nvinfo : EIATTR_MIN_STACK_SIZE
	.align		4
.L_9:
        /*003c*/ 	.byte	0x04, 0x12
        /*003e*/ 	.short	(.L_11 - .L_10)
	.align		4
.L_10:
        /*0040*/ 	.word	index@(_Z3mulPfS_S_i)
        /*0044*/ 	.word	0x00000000
.L_11:


//--------------------- .nv.compat                --------------------------
	.section	.nv.compat,"",@"SHT_CUDA_COMPAT_INFO"
	.align	4
        /*0000*/ 	.byte	0x02, 0x09, 0x00, 0x00, 0x02, 0x02, 0x01, 0x00, 0x02, 0x05, 0x05, 0x00, 0x03, 0x07, 0x01, 0x01
        /*0010*/ 	.byte	0x02, 0x03, 0x00, 0x00, 0x02, 0x06, 0x01, 0x00, 0x04, 0x0b, 0x08, 0x00, 0x09, 0x00, 0x00, 0x00
        /*0020*/ 	.byte	0x00, 0x00, 0x00, 0x00


//--------------------- .nv.info._Z3acuPfi        --------------------------
	.section	.nv.info._Z3acuPfi,"",@"SHT_CUDA_INFO"
	.sectionflags	@""
	.align	4


	//----- nvinfo : EIATTR_CUDA_API_VERSION
	.align		4
        /*0000*/ 	.byte	0x04, 0x37
        /*0002*/ 	.short	(.L_13 - .L_12)
.L_12:
        /*0004*/ 	.word	0x00000082


	//----- nvinfo : EIATTR_KPARAM_INFO
	.align		4
.L_13:
        /*0008*/ 	.byte	0x04, 0x17
        /*000a*/ 	.short	(.L_15 - .L_14)
.L_14:
        /*000c*/ 	.word	0x00000000
        /*0010*/ 	.short	0x0001
        /*0012*/ 	.short	0x0008
        /*0014*/ 	.byte	0x00, 0xf0, 0x11, 0x00


	//----- nvinfo : EIATTR_KPARAM_INFO
	.align		4
.L_15:
        /*0018*/ 	.byte	0x04, 0x17
        /*001a*/ 	.short	(.L_17 - .L_16)
.L_16:
        /*001c*/ 	.word	0x00000000
        /*0020*/ 	.short	0x0000
        /*0022*/ 	.short	0x0000
        /*0024*/ 	.byte	0x00, 0xf5, 0x21, 0x00


	//----- nvinfo : EIATTR_SPARSE_MMA_MASK
	.align		4
.L_17:
        /*0028*/ 	.byte	0x03, 0x50
        /*002a*/ 	.short	0x0000


	//----- nvinfo : EIATTR_MAXREG_COUNT
	.align		4
        /*002c*/ 	.byte	0x03, 0x1b
        /*002e*/ 	.short	0x00ff


	//----- nvinfo : EIATTR_NUM_BARRIERS
	.align		4
        /*0030*/ 	.byte	0x02, 0x4c
        /*0032*/ 	.byte	0x01
	.zero		1


	//----- nvinfo : EIATTR_MERCURY_ISA_VERSION
	.align		4
        /*0034*/ 	.byte	0x03, 0x5f
        /*0036*/ 	.short	0x0101


	//----- nvinfo : EIATTR_VRC_CTA_INIT_COUNT
	.align		4
        /*0038*/ 	.byte	0x02, 0x4a
	.zero		1
	.zero		1


	//----- nvinfo : EIATTR_EXIT_INSTR_OFFSETS
	.align		4
        /*003c*/ 	.byte	0x04, 0x1c
        /*003e*/ 	.short	(.L_19 - .L_18)


	//   ....[0]....
.L_18:
        /*0040*/ 	.word	0x00000090


	//   ....[1]....
        /*0044*/ 	.word	0x000001c0


	//   ....[2]....
        /*0048*/ 	.word	0x00000370


	//----- nvinfo : EIATTR_CRS_STACK_SIZE
	.align		4
.L_19:
        /*004c*/ 	.byte	0x04, 0x1e
        /*004e*/ 	.short	(.L_21 - .L_20)
.L_20:
        /*0050*/ 	.word	0x00000000


	//----- nvinfo : EIATTR_CBANK_PARAM_SIZE
	.align		4
.L_21:
        /*0054*/ 	.byte	0x03, 0x19
        /*0056*/ 	.short	0x000c


	//----- nvinfo : EIATTR_PARAM_CBANK
	.align		4
        /*0058*/ 	.byte	0x04, 0x0a
        /*005a*/ 	.short	(.L_23 - .L_22)
	.align		4
.L_22:
        /*005c*/ 	.word	index@(.nv.constant0._Z3acuPfi)
        /*0060*/ 	.short	0x0380
        /*0062*/ 	.short	0x000c


	//----- nvinfo : EIATTR_SW_WAR
	.align		4
.L_23:
        /*0064*/ 	.byte	0x04, 0x36
        /*0066*/ 	.short	(.L_25 - .L_24)
.L_24:
        /*0068*/ 	.word	0x00000008
.L_25:


//--------------------- .nv.info._Z3mulPfS_S_i    --------------------------
	.section	.nv.info._Z3mulPfS_S_i,"",@"SHT_CUDA_INFO"
	.sectionflags	@""
	.align	4


	//----- nvinfo : EIATTR_CUDA_API_VERSION
	.align		4
        /*0000*/ 	.byte	0x04, 0x37
        /*0002*/ 	.short	(.L_27 - .L_26)
.L_26:
        /*0004*/ 	.word	0x00000082


	//----- nvinfo : EIATTR_KPARAM_INFO
	.align		4
.L_27:
        /*0008*/ 	.byte	0x04, 0x17
        /*000a*/ 	.short	(.L_29 - .L_28)
.L_28:
        /*000c*/ 	.word	0x00000000
        /*0010*/ 	.short	0x0003
        /*0012*/ 	.short	0x0018
        /*0014*/ 	.byte	0x00, 0xf0, 0x11, 0x00


	//----- nvinfo : EIATTR_KPARAM_INFO
	.align		4
.L_29:
        /*0018*/ 	.byte	0x04, 0x17
        /*001a*/ 	.short	(.L_31 - .L_30)
.L_30:
        /*001c*/ 	.word	0x00000000
        /*0020*/ 	.short	0x0002
        /*0022*/ 	.short	0x0010
        /*0024*/ 	.byte	0x00, 0xf5, 0x21, 0x00


	//----- nvinfo : EIATTR_KPARAM_INFO
	.align		4
.L_31:
        /*0028*/ 	.byte	0x04, 0x17
        /*002a*/ 	.short	(.L_33 - .L_32)
.L_32:
        /*002c*/ 	.word	0x00000000
        /*0030*/ 	.short	0x0001
        /*0032*/ 	.short	0x0008
        /*0034*/ 	.byte	0x00, 0xf5, 0x21, 0x00


	//----- nvinfo : EIATTR_KPARAM_INFO
	.align		4
.L_33:
        /*0038*/ 	.byte	0x04, 0x17
        /*003a*/ 	.short	(.L_35 - .L_34)
.L_34:
        /*003c*/ 	.word	0x00000000
        /*0040*/ 	.short	0x0000
        /*0042*/ 	.short	0x0000
        /*0044*/ 	.byte	0x00, 0xf5, 0x21, 0x00


	//----- nvinfo : EIATTR_SPARSE_MMA_MASK
	.align		4
.L_35:
        /*0048*/ 	.byte	0x03, 0x50
        /*004a*/ 	.short	0x0000


	//----- nvinfo : EIATTR_MAXREG_COUNT
	.align		4
        /*004c*/ 	.byte	0x03, 0x1b
        /*004e*/ 	.short	0x00ff


	//----- nvinfo : EIATTR_MERCURY_ISA_VERSION
	.align		4
        /*0050*/ 	.byte	0x03, 0x5f
        /*0052*/ 	.short	0x0101


	//----- nvinfo : EIATTR_VRC_CTA_INIT_COUNT
	.align		4
        /*0054*/ 	.byte	0x02, 0x4a
	.zero		1
	.zero		1


	//----- nvinfo : EIATTR_EXIT_INSTR_OFFSETS
	.align		4
        /*0058*/ 	.byte	0x04, 0x1c
        /*005a*/ 	.short	(.L_37 - .L_36)


	//   ....[0]....
.L_36:
        /*005c*/ 	.word	0x00000070


	//   ....[1]....
        /*0060*/ 	.word	0x00000130


	//----- nvinfo : EIATTR_CBANK_PARAM_SIZE
	.align		4
.L_37:
        /*0064*/ 	.byte	0x03, 0x19
        /*0066*/ 	.short	0x001c


	//----- nvinfo : EIATTR_PARAM_CBANK
	.align		4
        /*0068*/ 	.byte	0x04, 0x0a
        /*006a*/ 	.short	(.L_39 - .L_38)
	.align		4
.L_38:
        /*006c*/ 	.word	index@(.nv.constant0._Z3mulPfS_S_i)
        /*0070*/ 	.short	0x0380
        /*0072*/ 	.short	0x001c


	//----- nvinfo : EIATTR_SW_WAR
	.align		4
.L_39:
        /*0074*/ 	.byte	0x04, 0x36
        /*0076*/ 	.short	(.L_41 - .L_40)
.L_40:
        /*0078*/ 	.word	0x00000008
.L_41:


//--------------------- .nv.callgraph             --------------------------
	.section	.nv.callgraph,"",@"SHT_CUDA_CALLGRAPH"
	.align	4
	.sectionentsize	8
	.align		4
        /*0000*/ 	.word	0x00000000
	.align		4
        /*0004*/ 	.word	0xffffffff
	.align		4
        /*0008*/ 	.word	0x00000000
	.align		4
        /*000c*/ 	.word	0xfffffffe
	.align		4
        /*0010*/ 	.word	0x00000000
	.align		4
        /*0014*/ 	.word	0xfffffffd
	.align		4
        /*0018*/ 	.word	0x00000000
	.align		4
        /*001c*/ 	.word	0xfffffffc


//--------------------- .text._Z3acuPfi           --------------------------
	.section	.text._Z3acuPfi,"ax",@progbits
	.align	128
        .global         _Z3acuPfi
        .type           _Z3acuPfi,@function
        .size           _Z3acuPfi,(.L_x_5 - _Z3acuPfi)
        .other          _Z3acuPfi,@"STO_CUDA_ENTRY STV_DEFAULT"
_Z3acuPfi:
.text._Z3acuPfi:
[----:B------:R-:W-:Y:S01]  /*0000*/  LDC R1, c[0x0][0x37c] ;  /* 0x0000df00ff017b82 */ /* 0x000fe20000000800 */
[----:B------:R-:W0:Y:S07]  /*0010*/  S2R R3, SR_TID.X ;  /* 0x0000000000037919 */ /* 0x000e2e0000002100 */
[----:B------:R-:W0:Y:S01]  /*0020*/  S2UR UR4, SR_CTAID.X ;  /* 0x00000000000479c3 */ /* 0x000e220000002500 */
[----:B------:R-:W1:Y:S07]  /*0030*/  LDCU UR5, c[0x0][0x388] ;  /* 0x00007100ff0577ac */ /* 0x000e6e0008000800 */
[----:B------:R-:W0:Y:S08]  /*0040*/  LDC R0, c[0x0][0x360] ;  /* 0x0000d800ff007b82 */ /* 0x000e300000000800 */
[----:B------:R-:W2:Y:S01]  /*0050*/  LDC R9, c[0x0][0x388] ;  /* 0x0000e200ff097b82 */ /* 0x000ea20000000800 */
[----:B-1----:R-:W-:-:S02]  /*0060*/  IMAD.U32 R2, RZ, RZ, UR5 ;  /* 0x00000005ff027e24 */ /* 0x002fc4000f8e00ff */
[----:B0-----:R-:W-:-:S05]  /*0070*/  IMAD R0, R0, UR4, R3 ;  /* 0x0000000400007c24 */ /* 0x001fca000f8e0203 */
[----:B--2---:R-:W-:-:S13]  /*0080*/  ISETP.GE.AND P0, PT, R0, R9, PT ;  /* 0x000000090000720c */ /* 0x004fda0003f06270 */
[----:B------:R-:W-:Y:S05]  /*0090*/  @P0 EXIT ;  /* 0x000000000000094d */ /* 0x000fea0003800000 */
[----:B------:R-:W-:Y:S01]  /*00a0*/  ISETP.NE.AND P0, PT, R0, RZ, PT ;  /* 0x000000ff0000720c */ /* 0x000fe20003f05270 */
[----:B------:R-:W0:Y:S01]  /*00b0*/  LDCU.64 UR4, c[0x0][0x358] ;  /* 0x00006b00ff0477ac */ /* 0x000e220008000a00 */
[C---:B------:R-:W-:Y:S01]  /*00c0*/  LOP3.LUT R3, R9.reuse, 0x80000001, RZ, 0xc0, !PT ;  /* 0x8000000109037812 */ /* 0x040fe200078ec0ff */
[----:B------:R-:W-:Y:S01]  /*00d0*/  BSSY.RECONVERGENT B0, `(.L_x_0) ;  /* 0x000000d000007945 */ /* 0x000fe20003800200 */
[----:B------:R-:W-:Y:S02]  /*00e0*/  ISETP.GE.AND P1, PT, R9, 0x2, PT ;  /* 0x000000020900780c */ /* 0x000fe40003f26270 */
[----:B------:R-:W-:-:S04]  /*00f0*/  ISETP.NE.OR P0, PT, R3, 0x1, P0 ;  /* 0x000000010300780c */ /* 0x000fc80000705670 */
[----:B------:R-:W-:-:S13]  /*0100*/  ISETP.LT.OR P0, PT, R9, 0x3, P0 ;  /* 0x000000030900780c */ /* 0x000fda0000701670 */
[----:B0-----:R-:W-:Y:S05]  /*0110*/  @P0 BRA `(.L_x_1) ;  /* 0x0000000000200947 */ /* 0x001fea0003800000 */
[----:B------:R-:W0:Y:S01]  /*0120*/  LDC.64 R4, c[0x0][0x380] ;  /* 0x0000e000ff047b82 */ /* 0x000e220000000a00 */
[----:B------:R-:W-:-:S07]  /*0130*/  VIADD R3, R9, 0xffffffff ;  /* 0xffffffff09037836 */ /* 0x000fce0000000000 */
[----:B------:R-:W1:Y:S01]  /*0140*/  LDC.64 R6, c[0x0][0x380] ;  /* 0x0000e000ff067b82 */ /* 0x000e620000000a00 */
[----:B0-----:R-:W-:-:S06]  /*0150*/  IMAD.WIDE.U32 R4, R3, 0x4, R4 ;  /* 0x0000000403047825 */ /* 0x001fcc00078e0004 */
[----:B------:R-:W2:Y:S04]  /*0160*/  LDG.E R4, desc[UR4][R4.64] ;  /* 0x0000000404047981 */ /* 0x000ea8000c1e1900 */
[----:B-1----:R-:W2:Y:S02]  /*0170*/  LDG.E R3, desc[UR4][R6.64] ;  /* 0x0000000406037981 */ /* 0x002ea4000c1e1900 */
[----:B--2---:R-:W-:-:S05]  /*0180*/  FADD R3, R4, R3 ;  /* 0x0000000304037221 */ /* 0x004fca0000000000 */
[----:B------:R0:W-:Y:S02]  /*0190*/  STG.E desc[UR4][R6.64], R3 ;  /* 0x0000000306007986 */ /* 0x0001e4000c101904 */
.L_x_1:
[----:B------:R-:W-:Y:S05]  /*01a0*/  BSYNC.RECONVERGENT B0 ;  /* 0x0000000000007941 */ /* 0x000fea0003800200 */
.L_x_0:
[----:B------:R-:W-:Y:S06]  /*01b0*/  BAR.SYNC.DEFER_BLOCKING 0x0 ;  /* 0x0000000000007b1d */ /* 0x000fec0000010000 */
[----:B------:R-:W-:Y:S05]  /*01c0*/  @!P1 EXIT ;  /* 0x000000000000994d */ /* 0x000fea0003800000 */
[----:B------:R-:W1:Y:S02]  /*01d0*/  LDC.64 R4, c[0x0][0x380] ;  /* 0x0000e000ff047b82 */ /* 0x000e640000000a00 */
[----:B-1----:R-:W-:-:S07]  /*01e0*/  IMAD.WIDE R4, R0, 0x4, R4 ;  /* 0x0000000400047825 */ /* 0x002fce00078e0204 */
.L_x_2:
[----:B------:R-:W-:-:S04]  /*01f0*/  SHF.R.U32.HI R15, RZ, 0x1, R2 ;  /* 0x00000001ff0f7819 */ /* 0x000fc80000011602 */
[----:B------:R-:W-:-:S13]  /*0200*/  ISETP.GE.AND P1, PT, R0, R15, PT ;  /* 0x0000000f0000720c */ /* 0x000fda0003f26270 */
[----:B------:R-:W-:Y:S01]  /*0210*/  @!P1 LEA R8, P0, R15, R4, 0x2 ;  /* 0x000000040f089211 */ /* 0x000fe200078010ff */
[----:B0-----:R-:W2:Y:S04]  /*0220*/  @!P1 LDG.E R3, desc[UR4][R4.64] ;  /* 0x0000000404039981 */ /* 0x001ea8000c1e1900 */
[----:B------:R-:W-:-:S05]  /*0230*/  @!P1 IMAD.X R9, RZ, RZ, R5, P0 ;  /* 0x000000ffff099224 */ /* 0x000fca00000e0605 */
[----:B------:R-:W2:Y:S01]  /*0240*/  @!P1 LDG.E R8, desc[UR4][R8.64] ;  /* 0x0000000408089981 */ /* 0x000ea2000c1e1900 */
[----:B------:R-:W-:-:S04]  /*0250*/  LOP3.LUT P0, RZ, R2, 0x2, RZ, 0xc0, !PT ;  /* 0x0000000202ff7812 */ /* 0x000fc8000780c0ff */
[----:B------:R-:W-:-:S04]  /*0260*/  ISETP.LT.U32.OR P0, PT, R2, 0x6, !P0 ;  /* 0x000000060200780c */ /* 0x000fc80004701470 */
[----:B------:R-:W-:-:S13]  /*0270*/  ISETP.NE.OR P0, PT, R0, RZ, P0 ;  /* 0x000000ff0000720c */ /* 0x000fda0000705670 */
[----:B------:R-:W0:Y:S08]  /*0280*/  @!P0 LDC.64 R6, c[0x0][0x380] ;  /* 0x0000e000ff068b82 */ /* 0x000e300000000a00 */
[----:B------:R-:W1:Y:S01]  /*0290*/  @!P0 LDC.64 R10, c[0x0][0x380] ;  /* 0x0000e000ff0a8b82 */ /* 0x000e620000000a00 */
[----:B------:R-:W-:-:S04]  /*02a0*/  @!P0 VIADD R13, R15, 0xffffffff ;  /* 0xffffffff0f0d8836 */ /* 0x000fc80000000000 */
[----:B0-----:R-:W-:-:S04]  /*02b0*/  @!P0 IMAD.WIDE.U32 R6, R13, 0x4, R6 ;  /* 0x000000040d068825 */ /* 0x001fc800078e0006 */
[----:B--2---:R-:W-:-:S05]  /*02c0*/  @!P1 FADD R3, R8, R3 ;  /* 0x0000000308039221 */ /* 0x004fca0000000000 */
[----:B------:R2:W-:Y:S01]  /*02d0*/  @!P1 STG.E desc[UR4][R4.64], R3 ;  /* 0x0000000304009986 */ /* 0x0005e2000c101904 */
[----:B------:R-:W-:Y:S06]  /*02e0*/  BAR.SYNC.DEFER_BLOCKING 0x0 ;  /* 0x0000000000007b1d */ /* 0x000fec0000010000 */
[----:B------:R-:W3:Y:S04]  /*02f0*/  @!P0 LDG.E R6, desc[UR4][R6.64] ;  /* 0x0000000406068981 */ /* 0x000ee8000c1e1900 */
[----:B-1----:R-:W3:Y:S02]  /*0300*/  @!P0 LDG.E R9, desc[UR4][R10.64] ;  /* 0x000000040a098981 */ /* 0x002ee4000c1e1900 */
[----:B---3--:R-:W-:-:S05]  /*0310*/  @!P0 FADD R9, R6, R9 ;  /* 0x0000000906098221 */ /* 0x008fca0000000000 */
[----:B------:R2:W-:Y:S01]  /*0320*/  @!P0 STG.E desc[UR4][R10.64], R9 ;  /* 0x000000090a008986 */ /* 0x0005e2000c101904 */
[----:B------:R-:W-:Y:S01]  /*0330*/  BAR.SYNC.DEFER_BLOCKING 0x0 ;  /* 0x0000000000007b1d */ /* 0x000fe20000010000 */
[----:B------:R-:W-:Y:S01]  /*0340*/  ISETP.GT.U32.AND P0, PT, R2, 0x3, PT ;  /* 0x000000030200780c */ /* 0x000fe20003f04070 */
[----:B------:R-:W-:-:S12]  /*0350*/  IMAD.MOV.U32 R2, RZ, RZ, R15 ;  /* 0x000000ffff027224 */ /* 0x000fd800078e000f */
[----:B--2---:R-:W-:Y:S05]  /*0360*/  @P0 BRA `(.L_x_2) ;  /* 0xfffffffc00a00947 */ /* 0x004fea000383ffff */
[----:B------:R-:W-:Y:S05]  /*0370*/  EXIT ;  /* 0x000000000000794d */ /* 0x000fea0003800000 */
.L_x_3:
[----:B------:R-:W-:-:S00]  /*0380*/  BRA `(.L_x_3) ;  /* 0xfffffffc00fc7947 */ /* 0x000fc0000383ffff */
[----:B------:R-:W-:-:S00]  /*0390*/  NOP ;  /* 0x0000000000007918 */ /* 0x000fc00000000000 */
        /* <DEDUP_REMOVED lines=14> */
.L_x_5:


//--------------------- .text._Z3mulPfS_S_i       --------------------------
	.section	.text._Z3mulPfS_S_i,"ax",@progbits
	.align	128
        .global         _Z3mulPfS_S_i
        .type           _Z3mulPfS_S_i,@function
        .size           _Z3mulPfS_S_i,(.L_x_6 - _Z3mulPfS_S_i)
        .other          _Z3mulPfS_S_i,@"STO_CUDA_ENTRY STV_DEFAULT"
_Z3mulPfS_S_i:
.text._Z3mulPfS_S_i:
[----:B------:R-:W-:Y:S01]  /*0000*/  LDC R1, c[0x0][0x37c] ;  /* 0x0000df00ff017b82 */ /* 0x000fe20000000800 */
[----:B------:R-:W0:Y:S07]  /*0010*/  S2R R0, SR_TID.X ;  /* 0x0000000000007919 */ /* 0x000e2e0000002100 */
[----:B------:R-:W0:Y:S01]  /*0020*/  S2UR UR4, SR_CTAID.X ;  /* 0x00000000000479c3 */ /* 0x000e220000002500 */
[----:B------:R-:W1:Y:S07]  /*0030*/  LDCU UR5, c[0x0][0x398] ;  /* 0x00007300ff0577ac */ /* 0x000e6e0008000800 */
[----:B------:R-:W0:Y:S02]  /*0040*/  LDC R9, c[0x0][0x360] ;  /* 0x0000d800ff097b82 */ /* 0x000e240000000800 */
[----:B0-----:R-:W-:-:S05]  /*0050*/  IMAD R9, R9, UR4, R0 ;  /* 0x0000000409097c24 */ /* 0x001fca000f8e0200 */
[----:B-1----:R-:W-:-:S13]  /*0060*/  ISETP.GE.AND P0, PT, R9, UR5, PT ;  /* 0x0000000509007c0c */ /* 0x002fda000bf06270 */
[----:B------:R-:W-:Y:S05]  /*0070*/  @P0 EXIT ;  /* 0x000000000000094d */ /* 0x000fea0003800000 */
[----:B------:R-:W0:Y:S01]  /*0080*/  LDC.64 R2, c[0x0][0x380] ;  /* 0x0000e000ff027b82 */ /* 0x000e220000000a00 */
[----:B------:R-:W1:Y:S07]  /*0090*/  LDCU.64 UR4, c[0x0][0x358] ;  /* 0x00006b00ff0477ac */ /* 0x000e6e0008000a00 */
[----:B------:R-:W2:Y:S08]  /*00a0*/  LDC.64 R4, c[0x0][0x388] ;  /* 0x0000e200ff047b82 */ /* 0x000eb00000000a00 */
[----:B------:R-:W3:Y:S01]  /*00b0*/  LDC.64 R6, c[0x0][0x390] ;  /* 0x0000e400ff067b82 */ /* 0x000ee20000000a00 */
[----:B0-----:R-:W-:-:S06]  /*00c0*/  IMAD.WIDE R2, R9, 0x4, R2 ;  /* 0x0000000409027825 */ /* 0x001fcc00078e0202 */
[----:B-1----:R-:W4:Y:S01]  /*00d0*/  LDG.E R2, desc[UR4][R2.64] ;  /* 0x0000000402027981 */ /* 0x002f22000c1e1900 */
[----:B--2---:R-:W-:-:S06]  /*00e0*/  IMAD.WIDE R4, R9, 0x4, R4 ;  /* 0x0000000409047825 */ /* 0x004fcc00078e0204 */
[----:B------:R-:W4:Y:S01]  /*00f0*/  LDG.E R5, desc[UR4][R4.64] ;  /* 0x0000000404057981 */ /* 0x000f22000c1e1900 */
[----:B---3--:R-:W-:-:S04]  /*0100*/  IMAD.WIDE R6, R9, 0x4, R6 ;  /* 0x0000000409067825 */ /* 0x008fc800078e0206 */
[----:B----4-:R-:W-:-:S05]  /*0110*/  FMUL R9, R2, R5 ;  /* 0x0000000502097220 */ /* 0x010fca0000400000 */
[----:B------:R-:W-:Y:S01]  /*0120*/  STG.E desc[UR4][R6.64], R9 ;  /* 0x0000000906007986 */ /* 0x000fe2000c101904 */
[----:B------:R-:W-:Y:S05]  /*0130*/  EXIT ;  /* 0x000000000000794d */ /* 0x000fea0003800000 */
.L_x_4:
        /* <DEDUP_REMOVED lines=12> */
.L_x_6:


//--------------------- .nv.shared.reserved.0     --------------------------
	.section	.nv.shared.reserved.0,"aw",@nobits
	.weak		__nv_reservedSMEM_offset_0_alias
	.size		__nv_reservedSMEM_offset_0_alias, 0, 64
	.other		__nv_reservedSMEM_offset_0_alias,@"STO_CUDA_RESERVED_SHARED STV_DEFAULT"
__nv_reservedSMEM_offset_0_alias:
	.zero		0
	.zero		64


//--------------------- .nv.constant0._Z3acuPfi   --------------------------
	.section	.nv.constant0._Z3acuPfi,"a",@progbits
	.sectionflags	@""
	.align	4
.nv.constant0._Z3acuPfi:
	.zero		908


//--------------------- .nv.constant0._Z3mulPfS_S_i --------------------------
	.section	.nv.constant0._Z3mulPfS_S_i,"a",@progbits
	.sectionflags	@""
	.align	4
.nv.constant0._Z3mulPfS_S_i:
	.zero		924


//--------------------- SYMBOLS --------------------------

	.type		.nv.reservedSmem.offset0,@object
	.size		.nv.reservedSmem.offset0,0x4
